//
// Generated by NVIDIA NVVM Compiler
//
// Compiler Build ID: CL-36424714
// Cuda compilation tools, release 13.0, V13.0.88
// Based on NVVM 20.0.0
//

.version 9.0
.target sm_100
.address_size 64

	// .globl	_Z22intersection_optimizedPfS_iS_S_iS_S_Pi

.visible .entry _Z22intersection_optimizedPfS_iS_S_iS_S_Pi(
	.param .u64 .ptr .align 1 _Z22intersection_optimizedPfS_iS_S_iS_S_Pi_param_0,
	.param .u64 .ptr .align 1 _Z22intersection_optimizedPfS_iS_S_iS_S_Pi_param_1,
	.param .u32 _Z22intersection_optimizedPfS_iS_S_iS_S_Pi_param_2,
	.param .u64 .ptr .align 1 _Z22intersection_optimizedPfS_iS_S_iS_S_Pi_param_3,
	.param .u64 .ptr .align 1 _Z22intersection_optimizedPfS_iS_S_iS_S_Pi_param_4,
	.param .u32 _Z22intersection_optimizedPfS_iS_S_iS_S_Pi_param_5,
	.param .u64 .ptr .align 1 _Z22intersection_optimizedPfS_iS_S_iS_S_Pi_param_6,
	.param .u64 .ptr .align 1 _Z22intersection_optimizedPfS_iS_S_iS_S_Pi_param_7,
	.param .u64 .ptr .align 1 _Z22intersection_optimizedPfS_iS_S_iS_S_Pi_param_8
)
{
	.reg .pred 	%p<23>;
	.reg .b32 	%r<69>;
	.reg .b32 	%f<25>;
	.reg .b64 	%rd<41>;

	ld.param.u64 	%rd11, [_Z22intersection_optimizedPfS_iS_S_iS_S_Pi_param_0];
	ld.param.u64 	%rd12, [_Z22intersection_optimizedPfS_iS_S_iS_S_Pi_param_1];
	ld.param.u32 	%r31, [_Z22intersection_optimizedPfS_iS_S_iS_S_Pi_param_2];
	ld.param.u64 	%rd13, [_Z22intersection_optimizedPfS_iS_S_iS_S_Pi_param_3];
	ld.param.u64 	%rd14, [_Z22intersection_optimizedPfS_iS_S_iS_S_Pi_param_4];
	ld.param.u32 	%r30, [_Z22intersection_optimizedPfS_iS_S_iS_S_Pi_param_5];
	ld.param.u64 	%rd15, [_Z22intersection_optimizedPfS_iS_S_iS_S_Pi_param_6];
	ld.param.u64 	%rd16, [_Z22intersection_optimizedPfS_iS_S_iS_S_Pi_param_7];
	ld.param.u64 	%rd17, [_Z22intersection_optimizedPfS_iS_S_iS_S_Pi_param_8];
	cvta.to.global.u64 	%rd1, %rd16;
	cvta.to.global.u64 	%rd2, %rd15;
	cvta.to.global.u64 	%rd3, %rd17;
	cvta.to.global.u64 	%rd4, %rd14;
	cvta.to.global.u64 	%rd5, %rd13;
	mov.u32 	%r32, %ctaid.x;
	mov.u32 	%r33, %ntid.x;
	mov.u32 	%r34, %tid.x;
	mad.lo.s32 	%r1, %r32, %r33, %r34;
	setp.ge.s32 	%p1, %r1, %r31;
	@%p1 bra 	$L__BB0_14;
	cvta.to.global.u64 	%rd18, %rd11;
	cvta.to.global.u64 	%rd19, %rd12;
	mul.wide.s32 	%rd20, %r1, 4;
	add.s64 	%rd21, %rd18, %rd20;
	ld.global.f32 	%f1, [%rd21];
	add.s64 	%rd22, %rd19, %rd20;
	ld.global.f32 	%f2, [%rd22];
	setp.lt.s32 	%p2, %r30, 1;
	mov.b32 	%r59, 0;
	@%p2 bra 	$L__BB0_4;
	mov.b32 	%r59, 0;
	mov.u32 	%r58, %r30;
$L__BB0_3:
	sub.s32 	%r37, %r58, %r59;
	shr.u32 	%r38, %r37, 31;
	add.s32 	%r39, %r37, %r38;
	shr.s32 	%r40, %r39, 1;
	add.s32 	%r41, %r40, %r59;
	mul.wide.s32 	%rd23, %r41, 4;
	add.s64 	%rd24, %rd4, %rd23;
	ld.global.f32 	%f3, [%rd24];
	setp.le.f32 	%p3, %f3, %f1;
	add.s32 	%r42, %r41, 1;
	selp.b32 	%r59, %r42, %r59, %p3;
	selp.b32 	%r58, %r58, %r41, %p3;
	setp.lt.s32 	%p4, %r59, %r58;
	@%p4 bra 	$L__BB0_3;
$L__BB0_4:
	setp.lt.s32 	%p5, %r30, 1;
	mov.b32 	%r66, 0;
	@%p5 bra 	$L__BB0_7;
	mov.b32 	%r66, 0;
	mov.u32 	%r65, %r30;
$L__BB0_6:
	sub.s32 	%r45, %r65, %r66;
	shr.u32 	%r46, %r45, 31;
	add.s32 	%r47, %r45, %r46;
	shr.s32 	%r48, %r47, 1;
	add.s32 	%r49, %r48, %r66;
	mul.wide.s32 	%rd25, %r49, 4;
	add.s64 	%rd26, %rd5, %rd25;
	ld.global.f32 	%f4, [%rd26];
	setp.lt.f32 	%p6, %f4, %f2;
	add.s32 	%r50, %r49, 1;
	selp.b32 	%r66, %r50, %r66, %p6;
	selp.b32 	%r65, %r65, %r49, %p6;
	setp.lt.s32 	%p7, %r66, %r65;
	@%p7 bra 	$L__BB0_6;
$L__BB0_7:
	min.s32 	%r51, %r66, %r30;
	setp.le.s32 	%p8, %r51, %r59;
	@%p8 bra 	$L__BB0_14;
	mul.lo.s32 	%r8, %r30, %r1;
	add.s32 	%r52, %r59, 1;
	max.s32 	%r10, %r51, %r52;
	sub.s32 	%r53, %r10, %r59;
	and.b32  	%r11, %r53, 3;
	setp.eq.s32 	%p9, %r11, 0;
	mov.u32 	%r64, %r59;
	@%p9 bra 	$L__BB0_11;
	add.s32 	%r62, %r59, %r8;
	neg.s32 	%r61, %r11;
	mov.u32 	%r64, %r59;
$L__BB0_10:
	.pragma "nounroll";
	mul.wide.s32 	%rd27, %r62, 4;
	add.s64 	%rd28, %rd1, %rd27;
	add.s64 	%rd29, %rd2, %rd27;
	add.s64 	%rd30, %rd3, %rd27;
	mul.wide.s32 	%rd31, %r64, 4;
	add.s64 	%rd32, %rd4, %rd31;
	add.s64 	%rd33, %rd5, %rd31;
	ld.global.f32 	%f5, [%rd33];
	ld.global.f32 	%f6, [%rd32];
	mov.b32 	%r54, 1;
	st.global.u32 	[%rd30], %r54;
	setp.gt.f32 	%p10, %f1, %f5;
	selp.f32 	%f7, %f1, %f5, %p10;
	st.global.f32 	[%rd29], %f7;
	setp.lt.f32 	%p11, %f2, %f6;
	selp.f32 	%f8, %f2, %f6, %p11;
	st.global.f32 	[%rd28], %f8;
	add.s32 	%r64, %r64, 1;
	add.s32 	%r62, %r62, 1;
	add.s32 	%r61, %r61, 1;
	setp.ne.s32 	%p12, %r61, 0;
	@%p12 bra 	$L__BB0_10;
$L__BB0_11:
	sub.s32 	%r55, %r59, %r10;
	setp.gt.u32 	%p13, %r55, -4;
	@%p13 bra 	$L__BB0_14;
	add.s64 	%rd6, %rd5, 8;
	add.s64 	%rd7, %rd4, 8;
	add.s64 	%rd8, %rd3, 8;
	add.s32 	%r67, %r64, %r8;
	add.s64 	%rd9, %rd1, 8;
	add.s64 	%rd10, %rd2, 8;
$L__BB0_13:
	mul.wide.s32 	%rd34, %r64, 4;
	add.s64 	%rd35, %rd6, %rd34;
	add.s64 	%rd36, %rd7, %rd34;
	mul.wide.s32 	%rd37, %r67, 4;
	add.s64 	%rd38, %rd8, %rd37;
	add.s64 	%rd39, %rd9, %rd37;
	add.s64 	%rd40, %rd10, %rd37;
	ld.global.f32 	%f9, [%rd35+-8];
	ld.global.f32 	%f10, [%rd36+-8];
	mov.b32 	%r56, 1;
	st.global.u32 	[%rd38+-8], %r56;
	setp.gt.f32 	%p14, %f1, %f9;
	selp.f32 	%f11, %f1, %f9, %p14;
	st.global.f32 	[%rd40+-8], %f11;
	setp.lt.f32 	%p15, %f2, %f10;
	selp.f32 	%f12, %f2, %f10, %p15;
	st.global.f32 	[%rd39+-8], %f12;
	ld.global.f32 	%f13, [%rd35+-4];
	ld.global.f32 	%f14, [%rd36+-4];
	st.global.u32 	[%rd38+-4], %r56;
	setp.gt.f32 	%p16, %f1, %f13;
	selp.f32 	%f15, %f1, %f13, %p16;
	st.global.f32 	[%rd40+-4], %f15;
	setp.lt.f32 	%p17, %f2, %f14;
	selp.f32 	%f16, %f2, %f14, %p17;
	st.global.f32 	[%rd39+-4], %f16;
	ld.global.f32 	%f17, [%rd35];
	ld.global.f32 	%f18, [%rd36];
	st.global.u32 	[%rd38], %r56;
	setp.gt.f32 	%p18, %f1, %f17;
	selp.f32 	%f19, %f1, %f17, %p18;
	st.global.f32 	[%rd40], %f19;
	setp.lt.f32 	%p19, %f2, %f18;
	selp.f32 	%f20, %f2, %f18, %p19;
	st.global.f32 	[%rd39], %f20;
	ld.global.f32 	%f21, [%rd35+4];
	ld.global.f32 	%f22, [%rd36+4];
	st.global.u32 	[%rd38+4], %r56;
	setp.gt.f32 	%p20, %f1, %f21;
	selp.f32 	%f23, %f1, %f21, %p20;
	st.global.f32 	[%rd40+4], %f23;
	setp.lt.f32 	%p21, %f2, %f22;
	selp.f32 	%f24, %f2, %f22, %p21;
	st.global.f32 	[%rd39+4], %f24;
	add.s32 	%r64, %r64, 4;
	add.s32 	%r67, %r67, 4;
	setp.lt.s32 	%p22, %r64, %r51;
	@%p22 bra 	$L__BB0_13;
$L__BB0_14:
	ret;

}


// ===== COMPILED SASS (sm_100) =====

	.target	sm_100

	.elftype	@"ET_EXEC"


//--------------------- .note.nv.tkinfo           --------------------------
	.section	.note.nv.tkinfo,"",@"SHT_NOTE"
	.sectionflags	@"SHF_NOTE_NV_TKINFO"
	.tkinfo
        /*0018*/ 	.word	0x00000002
        /*0030*/ 	.string	""
        /*0030*/ 	.string	"ptxas"
        /*0030*/ 	.string	"Cuda compilation tools, release 13.0, V13.0.88"
        /*0030*/ 	.string	"Build cuda_13.0.r13.0/compiler.36424714_0"
        /*0030*/ 	.string	"-arch sm_100 -m 64 "



//--------------------- .note.nv.cuinfo           --------------------------
	.section	.note.nv.cuinfo,"",@"SHT_NOTE"
	.sectionflags	@"SHF_NOTE_NV_CUINFO"
        /*0018*/ 	.short	0x0002
        /*001a*/ 	.short	0x0064
        /*001c*/ 	.short	0x0082
	.zero		2


//--------------------- .nv.info                  --------------------------
	.section	.nv.info,"",@"SHT_CUDA_INFO"
	.align	4


	//----- nvinfo : EIATTR_REGCOUNT
	.align		4
        /*0000*/ 	.byte	0x04, 0x2f
        /*0002*/ 	.short	(.L_1 - .L_0)
	.align		4
.L_0:
        /*0004*/ 	.word	index@(_Z22intersection_optimizedPfS_iS_S_iS_S_Pi)
        /*0008*/ 	.word	0x00000020


	//----- nvinfo : EIATTR_FRAME_SIZE
	.align		4
.L_1:
        /*000c*/ 	.byte	0x04, 0x11
        /*000e*/ 	.short	(.L_3 - .L_2)
	.align		4
.L_2:
        /*0010*/ 	.word	index@(_Z22intersection_optimizedPfS_iS_S_iS_S_Pi)
        /*0014*/ 	.word	0x00000000


	//----- nvinfo : EIATTR_MIN_STACK_SIZE
	.align		4
.L_3:
        /*0018*/ 	.byte	0x04, 0x12
        /*001a*/ 	.short	(.L_5 - .L_4)
	.align		4
.L_4:
        /*001c*/ 	.word	index@(_Z22intersection_optimizedPfS_iS_S_iS_S_Pi)
        /*0020*/ 	.word	0x00000000
.L_5:


//--------------------- .nv.compat                --------------------------
	.section	.nv.compat,"",@"SHT_CUDA_COMPAT_INFO"
	.align	4
        /*0000*/ 	.byte	0x02, 0x09, 0x00, 0x00, 0x02, 0x02, 0x01, 0x00, 0x02, 0x05, 0x05, 0x00, 0x03, 0x07, 0x01, 0x01
        /*0010*/ 	.byte	0x02, 0x03, 0x00, 0x00, 0x02, 0x06, 0x01, 0x00, 0x04, 0x0b, 0x08, 0x00, 0x09, 0x00, 0x00, 0x00
        /*0020*/ 	.byte	0x00, 0x00, 0x00, 0x00


//--------------------- .nv.info._Z22intersection_optimizedPfS_iS_S_iS_S_Pi --------------------------
	.section	.nv.info._Z22intersection_optimizedPfS_iS_S_iS_S_Pi,"",@"SHT_CUDA_INFO"
	.sectionflags	@""
	.align	4


	//----- nvinfo : EIATTR_CUDA_API_VERSION
	.align		4
        /*0000*/ 	.byte	0x04, 0x37
        /*0002*/ 	.short	(.L_7 - .L_6)
.L_6:
        /*0004*/ 	.word	0x00000082


	//----- nvinfo : EIATTR_KPARAM_INFO
	.align		4
.L_7:
        /*0008*/ 	.byte	0x04, 0x17
        /*000a*/ 	.short	(.L_9 - .L_8)
.L_8:
        /*000c*/ 	.word	0x00000000
        /*0010*/ 	.short	0x0008
        /*0012*/ 	.short	0x0040
        /*0014*/ 	.byte	0x00, 0xf5, 0x21, 0x00


	//----- nvinfo : EIATTR_KPARAM_INFO
	.align		4
.L_9:
        /*0018*/ 	.byte	0x04, 0x17
        /*001a*/ 	.short	(.L_11 - .L_10)
.L_10:
        /*001c*/ 	.word	0x00000000
        /*0020*/ 	.short	0x0007
        /*0022*/ 	.short	0x0038
        /*0024*/ 	.byte	0x00, 0xf5, 0x21, 0x00


	//----- nvinfo : EIATTR_KPARAM_INFO
	.align		4
.L_11:
        /*0028*/ 	.byte	0x04, 0x17
        /*002a*/ 	.short	(.L_13 - .L_12)
.L_12:
        /*002c*/ 	.word	0x00000000
        /*0030*/ 	.short	0x0006
        /*0032*/ 	.short	0x0030
        /*0034*/ 	.byte	0x00, 0xf5, 0x21, 0x00


	//----- nvinfo : EIATTR_KPARAM_INFO
	.align		4
.L_13:
        /*0038*/ 	.byte	0x04, 0x17
        /*003a*/ 	.short	(.L_15 - .L_14)
.L_14:
        /*003c*/ 	.word	0x00000000
        /*0040*/ 	.short	0x0005
        /*0042*/ 	.short	0x0028
        /*0044*/ 	.byte	0x00, 0xf0, 0x11, 0x00


	//----- nvinfo : EIATTR_KPARAM_INFO
	.align		4
.L_15:
        /*0048*/ 	.byte	0x04, 0x17
        /*004a*/ 	.short	(.L_17 - .L_16)
.L_16:
        /*004c*/ 	.word	0x00000000
        /*0050*/ 	.short	0x0004
        /*0052*/ 	.short	0x0020
        /*0054*/ 	.byte	0x00, 0xf5, 0x21, 0x00


	//----- nvinfo : EIATTR_KPARAM_INFO
	.align		4
.L_17:
        /*0058*/ 	.byte	0x04, 0x17
        /*005a*/ 	.short	(.L_19 - .L_18)
.L_18:
        /*005c*/ 	.word	0x00000000
        /*0060*/ 	.short	0x0003
        /*0062*/ 	.short	0x0018
        /*0064*/ 	.byte	0x00, 0xf5, 0x21, 0x00


	//----- nvinfo : EIATTR_KPARAM_INFO
	.align		4
.L_19:
        /*0068*/ 	.byte	0x04, 0x17
        /*006a*/ 	.short	(.L_21 - .L_20)
.L_20:
        /*006c*/ 	.word	0x00000000
        /*0070*/ 	.short	0x0002
        /*0072*/ 	.short	0x0010
        /*0074*/ 	.byte	0x00, 0xf0, 0x11, 0x00


	//----- nvinfo : EIATTR_KPARAM_INFO
	.align		4
.L_21:
        /*0078*/ 	.byte	0x04, 0x17
        /*007a*/ 	.short	(.L_23 - .L_22)
.L_22:
        /*007c*/ 	.word	0x00000000
        /*0080*/ 	.short	0x0001
        /*0082*/ 	.short	0x0008
        /*0084*/ 	.byte	0x00, 0xf5, 0x21, 0x00


	//----- nvinfo : EIATTR_KPARAM_INFO
	.align		4
.L_23:
        /*0088*/ 	.byte	0x04, 0x17
        /*008a*/ 	.short	(.L_25 - .L_24)
.L_24:
        /*008c*/ 	.word	0x00000000
        /*0090*/ 	.short	0x0000
        /*0092*/ 	.short	0x0000
        /*0094*/ 	.byte	0x00, 0xf5, 0x21, 0x00


	//----- nvinfo : EIATTR_SPARSE_MMA_MASK
	.align		4
.L_25:
        /*0098*/ 	.byte	0x03, 0x50
        /*009a*/ 	.short	0x0000


	//----- nvinfo : EIATTR_MAXREG_COUNT
	.align		4
        /*009c*/ 	.byte	0x03, 0x1b
        /*009e*/ 	.short	0x00ff


	//----- nvinfo : EIATTR_MERCURY_ISA_VERSION
	.align		4
        /*00a0*/ 	.byte	0x03, 0x5f
        /*00a2*/ 	.short	0x0101


	//----- nvinfo : EIATTR_VRC_CTA_INIT_COUNT
	.align		4
        /*00a4*/ 	.byte	0x02, 0x4a
	.zero		1
	.zero		1


	//----- nvinfo : EIATTR_EXIT_INSTR_OFFSETS
	.align		4
        /*00a8*/ 	.byte	0x04, 0x1c
        /*00aa*/ 	.short	(.L_27 - .L_26)


	//   ....[0]....
.L_26:
        /*00ac*/ 	.word	0x00000070


	//   ....[1]....
        /*00b0*/ 	.word	0x00000370


	//   ....[2]....
        /*00b4*/ 	.word	0x000005d0


	//   ....[3]....
        /*00b8*/ 	.word	0x00000a70


	//----- nvinfo : EIATTR_CRS_STACK_SIZE
	.align		4
.L_27:
        /*00bc*/ 	.byte	0x04, 0x1e
        /*00be*/ 	.short	(.L_29 - .L_28)
.L_28:
        /*00c0*/ 	.word	0x00000000


	//----- nvinfo : EIATTR_CBANK_PARAM_SIZE
	.align		4
.L_29:
        /*00c4*/ 	.byte	0x03, 0x19
        /*00c6*/ 	.short	0x0048


	//----- nvinfo : EIATTR_PARAM_CBANK
	.align		4
        /*00c8*/ 	.byte	0x04, 0x0a
        /*00ca*/ 	.short	(.L_31 - .L_30)
	.align		4
.L_30:
        /*00cc*/ 	.word	index@(.nv.constant0._Z22intersection_optimizedPfS_iS_S_iS_S_Pi)
        /*00d0*/ 	.short	0x0380
        /*00d2*/ 	.short	0x0048


	//----- nvinfo : EIATTR_SW_WAR
	.align		4
.L_31:
        /*00d4*/ 	.byte	0x04, 0x36
        /*00d6*/ 	.short	(.L_33 - .L_32)
.L_32:
        /*00d8*/ 	.word	0x00000008
.L_33:


//--------------------- .nv.callgraph             --------------------------
	.section	.nv.callgraph,"",@"SHT_CUDA_CALLGRAPH"
	.align	4
	.sectionentsize	8
	.align		4
        /*0000*/ 	.word	0x00000000
	.align		4
        /*0004*/ 	.word	0xffffffff
	.align		4
        /*0008*/ 	.word	0x00000000
	.align		4
        /*000c*/ 	.word	0xfffffffe
	.align		4
        /*0010*/ 	.word	0x00000000
	.align		4
        /*0014*/ 	.word	0xfffffffd
	.align		4
        /*0018*/ 	.word	0x00000000
	.align		4
        /*001c*/ 	.word	0xfffffffc


//--------------------- .text._Z22intersection_optimizedPfS_iS_S_iS_S_Pi --------------------------
	.section	.text._Z22intersection_optimizedPfS_iS_S_iS_S_Pi,"ax",@progbits
	.align	128
        .global         _Z22intersection_optimizedPfS_iS_S_iS_S_Pi
        .type           _Z22intersection_optimizedPfS_iS_S_iS_S_Pi,@function
        .size           _Z22intersection_optimizedPfS_iS_S_iS_S_Pi,(.L_x_10 - _Z22intersection_optimizedPfS_iS_S_iS_S_Pi)
        .other          _Z22intersection_optimizedPfS_iS_S_iS_S_Pi,@"STO_CUDA_ENTRY STV_DEFAULT"
_Z22intersection_optimizedPfS_iS_S_iS_S_Pi:
.text._Z22intersection_optimizedPfS_iS_S_iS_S_Pi:
[----:B------:R-:W-:Y:S01]  /*0000*/  LDC R1, c[0x0][0x37c] ;  /* 0x0000df00ff017b82 */ /* 0x000fe20000000800 */
[----:B------:R-:W0:Y:S07]  /*0010*/  S2R R3, SR_TID.X ;  /* 0x0000000000037919 */ /* 0x000e2e0000002100 */
[----:B------:R-:W0:Y:S01]  /*0020*/  S2UR UR4, SR_CTAID.X ;  /* 0x00000000000479c3 */ /* 0x000e220000002500 */
[----:B------:R-:W1:Y:S07]  /*0030*/  LDCU UR5, c[0x0][0x390] ;  /* 0x00007200ff0577ac */ /* 0x000e6e0008000800 */
[----:B------:R-:W0:Y:S02]  /*0040*/  LDC R16, c[0x0][0x360] ;  /* 0x0000d800ff107b82 */ /* 0x000e240000000800 */
[----:B0-----:R-:W-:-:S05]  /*0050*/  IMAD R16, R16, UR4, R3 ;  /* 0x0000000410107c24 */ /* 0x001fca000f8e0203 */
[----:B-1----:R-:W-:-:S13]  /*0060*/  ISETP.GE.AND P0, PT, R16, UR5, PT ;  /* 0x0000000510007c0c */ /* 0x002fda000bf06270 */
[----:B------:R-:W-:Y:S05]  /*0070*/  @P0 EXIT ;  /* 0x000000000000094d */ /* 0x000fea0003800000 */
[----:B------:R-:W0:Y:S01]  /*0080*/  LDC.64 R14, c[0x0][0x380] ;  /* 0x0000e000ff0e7b82 */ /* 0x000e220000000a00 */
[----:B------:R-:W1:Y:S01]  /*0090*/  LDCU.64 UR14, c[0x0][0x358] ;  /* 0x00006b00ff0e77ac */ /* 0x000e620008000a00 */
[----:B------:R-:W2:Y:S06]  /*00a0*/  LDCU UR16, c[0x0][0x3a8] ;  /* 0x00007500ff1077ac */ /* 0x000eac0008000800 */
[----:B------:R-:W3:Y:S01]  /*00b0*/  LDC.64 R2, c[0x0][0x388] ;  /* 0x0000e200ff027b82 */ /* 0x000ee20000000a00 */
[----:B0-----:R-:W-:-:S06]  /*00c0*/  IMAD.WIDE R14, R16, 0x4, R14 ;  /* 0x00000004100e7825 */ /* 0x001fcc00078e020e */
[----:B-1----:R0:W5:Y:S01]  /*00d0*/  LDG.E R14, desc[UR14][R14.64] ;  /* 0x0000000e0e0e7981 */ /* 0x002162000c1e1900 */
[----:B---3--:R-:W-:-:S05]  /*00e0*/  IMAD.WIDE R2, R16, 0x4, R2 ;  /* 0x0000000410027825 */ /* 0x008fca00078e0202 */
[----:B------:R0:W5:Y:S01]  /*00f0*/  LDG.E R0, desc[UR14][R2.64] ;  /* 0x0000000e02007981 */ /* 0x000162000c1e1900 */
[----:B--2---:R-:W-:Y:S01]  /*0100*/  UISETP.GE.AND UP0, UPT, UR16, 0x1, UPT ;  /* 0x000000011000788c */ /* 0x004fe2000bf06270 */
[----:B------:R-:W-:Y:S02]  /*0110*/  IMAD.MOV.U32 R8, RZ, RZ, RZ ;  /* 0x000000ffff087224 */ /* 0x000fe400078e00ff */
[----:B------:R-:W-:-:S06]  /*0120*/  IMAD.MOV.U32 R18, RZ, RZ, RZ ;  /* 0x000000ffff127224 */ /* 0x000fcc00078e00ff */
[----:B0-----:R-:W-:Y:S05]  /*0130*/  BRA.U !UP0, `(.L_x_0) ;  /* 0x0000000108407547 */ /* 0x001fea000b800000 */
[----:B------:R-:W0:Y:S01]  /*0140*/  LDC.64 R4, c[0x0][0x3a0] ;  /* 0x0000e800ff047b82 */ /* 0x000e220000000a00 */
[----:B------:R-:W1:Y:S01]  /*0150*/  LDCU UR4, c[0x0][0x3a8] ;  /* 0x00007500ff0477ac */ /* 0x000e620008000800 */
[----:B------:R-:W-:Y:S01]  /*0160*/  BSSY.RECONVERGENT B0, `(.L_x_0) ;  /* 0x000000d000007945 */ /* 0x000fe20003800200 */
[----:B------:R-:W-:Y:S02]  /*0170*/  IMAD.MOV.U32 R18, RZ, RZ, RZ ;  /* 0x000000ffff127224 */ /* 0x000fe400078e00ff */
[----:B-1----:R-:W-:-:S07]  /*0180*/  IMAD.U32 R7, RZ, RZ, UR4 ;  /* 0x00000004ff077e24 */ /* 0x002fce000f8e00ff */
.L_x_1:
[----:B------:R-:W-:-:S04]  /*0190*/  IADD3 R2, PT, PT, R7, -R18, RZ ;  /* 0x8000001207027210 */ /* 0x000fc80007ffe0ff */
[----:B------:R-:W-:-:S04]  /*01a0*/  LEA.HI R3, R2, R2, RZ, 0x1 ;  /* 0x0000000202037211 */ /* 0x000fc800078f08ff */
[----:B------:R-:W-:-:S05]  /*01b0*/  LEA.HI.SX32 R6, R3, R18, 0x1f ;  /* 0x0000001203067211 */ /* 0x000fca00078ffaff */
[----:B0-----:R-:W-:-:S06]  /*01c0*/  IMAD.WIDE R2, R6, 0x4, R4 ;  /* 0x0000000406027825 */ /* 0x001fcc00078e0204 */
[----:B------:R-:W2:Y:S02]  /*01d0*/  LDG.E R3, desc[UR14][R2.64] ;  /* 0x0000000e02037981 */ /* 0x000ea4000c1e1900 */
[----:B--2--5:R-:W-:-:S04]  /*01e0*/  FSETP.GTU.AND P0, PT, R3, R14, PT ;  /* 0x0000000e0300720b */ /* 0x024fc80003f0c000 */
[----:B------:R-:W-:-:S09]  /*01f0*/  SEL R7, R7, R6, !P0 ;  /* 0x0000000607077207 */ /* 0x000fd20004000000 */
[----:B------:R-:W-:-:S05]  /*0200*/  @!P0 VIADD R18, R6, 0x1 ;  /* 0x0000000106128836 */ /* 0x000fca0000000000 */
[----:B------:R-:W-:-:S13]  /*0210*/  ISETP.GE.AND P0, PT, R18, R7, PT ;  /* 0x000000071200720c */ /* 0x000fda0003f06270 */
[----:B------:R-:W-:Y:S05]  /*0220*/  @!P0 BRA `(.L_x_1) ;  /* 0xfffffffc00d88947 */ /* 0x000fea000383ffff */
[----:B------:R-:W-:Y:S05]  /*0230*/  BSYNC.RECONVERGENT B0 ;  /* 0x0000000000007941 */ /* 0x000fea0003800200 */
.L_x_0:
[----:B------:R-:W-:Y:S05]  /*0240*/  BRA.U !UP0, `(.L_x_2) ;  /* 0x0000000108407547 */ /* 0x000fea000b800000 */
[----:B------:R-:W0:Y:S01]  /*0250*/  LDC.64 R4, c[0x0][0x398] ;  /* 0x0000e600ff047b82 */ /* 0x000e220000000a00 */
[----:B------:R-:W1:Y:S01]  /*0260*/  LDCU UR4, c[0x0][0x3a8] ;  /* 0x00007500ff0477ac */ /* 0x000e620008000800 */
[----:B------:R-:W-:Y:S01]  /*0270*/  BSSY.RECONVERGENT B0, `(.L_x_2) ;  /* 0x000000d000007945 */ /* 0x000fe20003800200 */
[----:B------:R-:W-:Y:S02]  /*0280*/  IMAD.MOV.U32 R8, RZ, RZ, RZ ;  /* 0x000000ffff087224 */ /* 0x000fe400078e00ff */
[----:B-1----:R-:W-:-:S07]  /*0290*/  IMAD.U32 R7, RZ, RZ, UR4 ;  /* 0x00000004ff077e24 */ /* 0x002fce000f8e00ff */
.L_x_3:
[----:B------:R-:W-:-:S05]  /*02a0*/  IMAD.IADD R2, R7, 0x1, -R8 ;  /* 0x0000000107027824 */ /* 0x000fca00078e0a08 */
[----:B------:R-:W-:-:S04]  /*02b0*/  LEA.HI R3, R2, R2, RZ, 0x1 ;  /* 0x0000000202037211 */ /* 0x000fc800078f08ff */
[----:B------:R-:W-:-:S05]  /*02c0*/  LEA.HI.SX32 R6, R3, R8, 0x1f ;  /* 0x0000000803067211 */ /* 0x000fca00078ffaff */
[----:B0-----:R-:W-:-:S06]  /*02d0*/  IMAD.WIDE R2, R6, 0x4, R4 ;  /* 0x0000000406027825 */ /* 0x001fcc00078e0204 */
[----:B------:R-:W2:Y:S02]  /*02e0*/  LDG.E R3, desc[UR14][R2.64] ;  /* 0x0000000e02037981 */ /* 0x000ea4000c1e1900 */
[----:B--2--5:R-:W-:-:S04]  /*02f0*/  FSETP.GEU.AND P0, PT, R3, R0, PT ;  /* 0x000000000300720b */ /* 0x024fc80003f0e000 */
[----:B------:R-:W-:-:S09]  /*0300*/  SEL R7, R7, R6, !P0 ;  /* 0x0000000607077207 */ /* 0x000fd20004000000 */
[----:B------:R-:W-:-:S04]  /*0310*/  @!P0 IADD3 R8, PT, PT, R6, 0x1, RZ ;  /* 0x0000000106088810 */ /* 0x000fc80007ffe0ff */
[----:B------:R-:W-:-:S13]  /*0320*/  ISETP.GE.AND P0, PT, R8, R7, PT ;  /* 0x000000070800720c */ /* 0x000fda0003f06270 */
[----:B------:R-:W-:Y:S05]  /*0330*/  @!P0 BRA `(.L_x_3) ;  /* 0xfffffffc00d88947 */ /* 0x000fea000383ffff */
[----:B------:R-:W-:Y:S05]  /*0340*/  BSYNC.RECONVERGENT B0 ;  /* 0x0000000000007941 */ /* 0x000fea0003800200 */
.L_x_2:
[----:B------:R-:W-:-:S04]  /*0350*/  VIMNMX R15, PT, PT, R8, UR16, PT ;  /* 0x00000010080f7c48 */ /* 0x000fc8000bfe0100 */
[----:B------:R-:W-:-:S13]  /*0360*/  ISETP.GT.AND P0, PT, R15, R18, PT ;  /* 0x000000120f00720c */ /* 0x000fda0003f04270 */
[----:B------:R-:W-:Y:S05]  /*0370*/  @!P0 EXIT ;  /* 0x000000000000894d */ /* 0x000fea0003800000 */
[----:B------:R-:W-:Y:S01]  /*0380*/  VIADDMNMX R19, R18, 0x1, R15, !PT ;  /* 0x0000000112137846 */ /* 0x000fe2000780010f */
[----:B------:R-:W-:Y:S01]  /*0390*/  BSSY.RECONVERGENT B0, `(.L_x_4) ;  /* 0x0000021000007945 */ /* 0x000fe20003800200 */
[----:B------:R-:W-:-:S03]  /*03a0*/  IMAD.MOV.U32 R17, RZ, RZ, R18 ;  /* 0x000000ffff117224 */ /* 0x000fc600078e0012 */
[----:B------:R-:W-:-:S05]  /*03b0*/  IMAD.IADD R2, R19, 0x1, -R18 ;  /* 0x0000000113027824 */ /* 0x000fca00078e0a12 */
[----:B------:R-:W-:-:S13]  /*03c0*/  LOP3.LUT P0, R20, R2, 0x3, RZ, 0xc0, !PT ;  /* 0x0000000302147812 */ /* 0x000fda000780c0ff */
[----:B------:R-:W-:Y:S05]  /*03d0*/  @!P0 BRA `(.L_x_5) ;  /* 0x0000000000708947 */ /* 0x000fea0003800000 */
[----:B------:R-:W0:Y:S01]  /*03e0*/  LDC.64 R2, c[0x0][0x3a0] ;  /* 0x0000e800ff027b82 */ /* 0x000e220000000a00 */
[----:B------:R-:W-:Y:S01]  /*03f0*/  IMAD.MOV R20, RZ, RZ, -R20 ;  /* 0x000000ffff147224 */ /* 0x000fe200078e0a14 */
[----:B------:R-:W-:Y:S01]  /*0400*/  MOV R17, R18 ;  /* 0x0000001200117202 */ /* 0x000fe20000000f00 */
[----:B------:R-:W-:-:S05]  /*0410*/  IMAD R21, R16, UR16, R18 ;  /* 0x0000001010157c24 */ /* 0x000fca000f8e0212 */
[----:B------:R-:W1:Y:S08]  /*0420*/  LDC.64 R4, c[0x0][0x398] ;  /* 0x0000e600ff047b82 */ /* 0x000e700000000a00 */
[----:B------:R-:W2:Y:S02]  /*0430*/  LDC.64 R6, c[0x0][0x3c0] ;  /* 0x0000f000ff067b82 */ /* 0x000ea40000000a00 */
.L_x_6:
[C---:B-12---:R-:W-:Y:S01]  /*0440*/  IMAD.WIDE R24, R17.reuse, 0x4, R4 ;  /* 0x0000000411187825 */ /* 0x046fe200078e0204 */
[----:B------:R-:W1:Y:S03]  /*0450*/  LDC.64 R12, c[0x0][0x3b0] ;  /* 0x0000ec00ff0c7b82 */ /* 0x000e660000000a00 */
[----:B0-----:R-:W-:Y:S02]  /*0460*/  IMAD.WIDE R22, R17, 0x4, R2 ;  /* 0x0000000411167825 */ /* 0x001fe400078e0202 */
[----:B------:R-:W3:Y:S03]  /*0470*/  LDG.E R25, desc[UR14][R24.64] ;  /* 0x0000000e18197981 */ /* 0x000ee6000c1e1900 */
[----:B------:R-:W0:Y:S01]  /*0480*/  LDC.64 R10, c[0x0][0x3b8] ;  /* 0x0000ee00ff0a7b82 */ /* 0x000e220000000a00 */
[----:B------:R-:W4:Y:S01]  /*0490*/  LDG.E R23, desc[UR14][R22.64] ;  /* 0x0000000e16177981 */ /* 0x000f22000c1e1900 */
[----:B------:R-:W-:-:S02]  /*04a0*/  IMAD.MOV.U32 R27, RZ, RZ, 0x1 ;  /* 0x00000001ff1b7424 */ /* 0x000fc400078e00ff */
[----:B--2---:R-:W-:-:S04]  /*04b0*/  IMAD.WIDE R8, R21, 0x4, R6 ;  /* 0x0000000415087825 */ /* 0x004fc800078e0206 */
[----:B------:R-:W-:Y:S01]  /*04c0*/  VIADD R20, R20, 0x1 ;  /* 0x0000000114147836 */ /* 0x000fe20000000000 */
[----:B------:R2:W-:Y:S01]  /*04d0*/  STG.E desc[UR14][R8.64], R27 ;  /* 0x0000001b08007986 */ /* 0x0005e2000c10190e */
[----:B------:R-:W-:Y:S02]  /*04e0*/  VIADD R17, R17, 0x1 ;  /* 0x0000000111117836 */ /* 0x000fe40000000000 */
[----:B-1----:R-:W-:-:S04]  /*04f0*/  IMAD.WIDE R12, R21, 0x4, R12 ;  /* 0x00000004150c7825 */ /* 0x002fc800078e020c */
[C---:B0-----:R-:W-:Y:S01]  /*0500*/  IMAD.WIDE R10, R21.reuse, 0x4, R10 ;  /* 0x00000004150a7825 */ /* 0x041fe200078e020a */
[----:B------:R-:W-:Y:S02]  /*0510*/  IADD3 R21, PT, PT, R21, 0x1, RZ ;  /* 0x0000000115157810 */ /* 0x000fe40007ffe0ff */
[----:B---3-5:R-:W-:Y:S02]  /*0520*/  FSETP.GT.AND P0, PT, R14, R25, PT ;  /* 0x000000190e00720b */ /* 0x028fe40003f04000 */
[----:B----4-:R-:W-:Y:S02]  /*0530*/  FSETP.GEU.AND P1, PT, R0, R23, PT ;  /* 0x000000170000720b */ /* 0x010fe40003f2e000 */
[----:B------:R-:W-:Y:S02]  /*0540*/  FSEL R29, R14, R25, P0 ;  /* 0x000000190e1d7208 */ /* 0x000fe40000000000 */
[----:B------:R-:W-:Y:S02]  /*0550*/  FSEL R25, R0, R23, !P1 ;  /* 0x0000001700197208 */ /* 0x000fe40004800000 */
[----:B------:R-:W-:Y:S01]  /*0560*/  ISETP.NE.AND P0, PT, R20, RZ, PT ;  /* 0x000000ff1400720c */ /* 0x000fe20003f05270 */
[----:B------:R2:W-:Y:S04]  /*0570*/  STG.E desc[UR14][R12.64], R29 ;  /* 0x0000001d0c007986 */ /* 0x0005e8000c10190e */
[----:B------:R2:W-:Y:S08]  /*0580*/  STG.E desc[UR14][R10.64], R25 ;  /* 0x000000190a007986 */ /* 0x0005f0000c10190e */
[----:B------:R-:W-:Y:S05]  /*0590*/  @P0 BRA `(.L_x_6) ;  /* 0xfffffffc00a80947 */ /* 0x000fea000383ffff */
.L_x_5:
[----:B------:R-:W-:Y:S05]  /*05a0*/  BSYNC.RECONVERGENT B0 ;  /* 0x0000000000007941 */ /* 0x000fea0003800200 */
.L_x_4:
[----:B------:R-:W-:-:S05]  /*05b0*/  IMAD.IADD R19, R18, 0x1, -R19 ;  /* 0x0000000112137824 */ /* 0x000fca00078e0a13 */
[----:B------:R-:W-:-:S13]  /*05c0*/  ISETP.GT.U32.AND P0, PT, R19, -0x4, PT ;  /* 0xfffffffc1300780c */ /* 0x000fda0003f04070 */
[----:B------:R-:W-:Y:S05]  /*05d0*/  @P0 EXIT ;  /* 0x000000000000094d */ /* 0x000fea0003800000 */
[----:B------:R-:W0:Y:S01]  /*05e0*/  LDCU.128 UR4, c[0x0][0x3b0] ;  /* 0x00007600ff0477ac */ /* 0x000e220008000c00 */
[----:B------:R-:W-:Y:S01]  /*05f0*/  BSSY.RECONVERGENT B0, `(.L_x_7) ;  /* 0x0000047000007945 */ /* 0x000fe20003800200 */
[----:B--2---:R-:W-:Y:S01]  /*0600*/  IMAD R13, R16, UR16, R17 ;  /* 0x00000010100d7c24 */ /* 0x004fe2000f8e0211 */
[----:B------:R-:W1:Y:S01]  /*0610*/  LDCU.64 UR12, c[0x0][0x398] ;  /* 0x00007300ff0c77ac */ /* 0x000e620008000a00 */
[----:B------:R-:W2:Y:S01]  /*0620*/  LDCU.64 UR10, c[0x0][0x3a0] ;  /* 0x00007400ff0a77ac */ /* 0x000ea20008000a00 */
[----:B------:R-:W3:Y:S01]  /*0630*/  LDCU.64 UR8, c[0x0][0x3c0] ;  /* 0x00007800ff0877ac */ /* 0x000ee20008000a00 */
[----:B0-----:R-:W-:Y:S02]  /*0640*/  UIADD3 UR6, UP0, UPT, UR6, 0x8, URZ ;  /* 0x0000000806067890 */ /* 0x001fe4000ff1e0ff */
[----:B------:R-:W-:Y:S02]  /*0650*/  UIADD3 UR4, UP1, UPT, UR4, 0x8, URZ ;  /* 0x0000000804047890 */ /* 0x000fe4000ff3e0ff */
[----:B------:R-:W-:-:S02]  /*0660*/  UIADD3.X UR7, UPT, UPT, URZ, UR7, URZ, UP0, !UPT ;  /* 0x00000007ff077290 */ /* 0x000fc400087fe4ff */
[----:B------:R-:W-:Y:S02]  /*0670*/  UIADD3.X UR5, UPT, UPT, URZ, UR5, URZ, UP1, !UPT ;  /* 0x00000005ff057290 */ /* 0x000fe40008ffe4ff */
[----:B-1----:R-:W-:Y:S02]  /*0680*/  UIADD3 UR12, UP0, UPT, UR12, 0x8, URZ ;  /* 0x000000080c0c7890 */ /* 0x002fe4000ff1e0ff */
[----:B--2---:R-:W-:Y:S02]  /*0690*/  UIADD3 UR10, UP1, UPT, UR10, 0x8, URZ ;  /* 0x000000080a0a7890 */ /* 0x004fe4000ff3e0ff */
[----:B---3--:R-:W-:Y:S02]  /*06a0*/  UIADD3 UR8, UP2, UPT, UR8, 0x8, URZ ;  /* 0x0000000808087890 */ /* 0x008fe4000ff5e0ff */
[----:B------:R-:W-:Y:S02]  /*06b0*/  UIADD3.X UR13, UPT, UPT, URZ, UR13, URZ, UP0, !UPT ;  /* 0x0000000dff0d7290 */ /* 0x000fe400087fe4ff */
[----:B------:R-:W-:-:S02]  /*06c0*/  UIADD3.X UR11, UPT, UPT, URZ, UR11, URZ, UP1, !UPT ;  /* 0x0000000bff0b7290 */ /* 0x000fc40008ffe4ff */
[----:B------:R-:W-:-:S12]  /*06d0*/  UIADD3.X UR9, UPT, UPT, URZ, UR9, URZ, UP2, !UPT ;  /* 0x00000009ff097290 */ /* 0x000fd800097fe4ff */
.L_x_8:
[----:B------:R-:W-:Y:S01]  /*06e0*/  IMAD.U32 R2, RZ, RZ, UR12 ;  /* 0x0000000cff027e24 */ /* 0x000fe2000f8e00ff */
[----:B------:R-:W-:Y:S01]  /*06f0*/  MOV R4, UR10 ;  /* 0x0000000a00047c02 */ /* 0x000fe20008000f00 */
[----:B------:R-:W-:Y:S02]  /*0700*/  IMAD.U32 R3, RZ, RZ, UR13 ;  /* 0x0000000dff037e24 */ /* 0x000fe4000f8e00ff */
[----:B------:R-:W-:Y:S02]  /*0710*/  IMAD.U32 R5, RZ, RZ, UR11 ;  /* 0x0000000bff057e24 */ /* 0x000fe4000f8e00ff */
[----:B------:R-:W-:-:S04]  /*0720*/  IMAD.WIDE R2, R17, 0x4, R2 ;  /* 0x0000000411027825 */ /* 0x000fc800078e0202 */
[----:B------:R-:W-:Y:S01]  /*0730*/  IMAD.WIDE R4, R17, 0x4, R4 ;  /* 0x0000000411047825 */ /* 0x000fe200078e0204 */
[----:B0-----:R-:W2:Y:S04]  /*0740*/  LDG.E R21, desc[UR14][R2.64+-0x8] ;  /* 0xfffff80e02157981 */ /* 0x001ea8000c1e1900 */
[----:B------:R-:W3:Y:S01]  /*0750*/  LDG.E R23, desc[UR14][R4.64+-0x8] ;  /* 0xfffff80e04177981 */ /* 0x000ee2000c1e1900 */
[----:B------:R-:W-:Y:S01]  /*0760*/  IMAD.U32 R8, RZ, RZ, UR8 ;  /* 0x00000008ff087e24 */ /* 0x000fe2000f8e00ff */
[----:B------:R-:W-:Y:S01]  /*0770*/  MOV R10, UR4 ;  /* 0x00000004000a7c02 */ /* 0x000fe20008000f00 */
[----:B------:R-:W-:Y:S02]  /*0780*/  IMAD.U32 R9, RZ, RZ, UR9 ;  /* 0x00000009ff097e24 */ /* 0x000fe4000f8e00ff */
[----:B------:R-:W-:-:S02]  /*0790*/  HFMA2 R19, -RZ, RZ, 0, 5.9604644775390625e-08 ;  /* 0x00000001ff137431 */ /* 0x000fc400000001ff */
[----:B------:R-:W-:Y:S02]  /*07a0*/  IMAD.U32 R11, RZ, RZ, UR5 ;  /* 0x00000005ff0b7e24 */ /* 0x000fe4000f8e00ff */
[----:B------:R-:W-:Y:S02]  /*07b0*/  IMAD.U32 R6, RZ, RZ, UR6 ;  /* 0x00000006ff067e24 */ /* 0x000fe4000f8e00ff */
[----:B------:R-:W-:Y:S02]  /*07c0*/  IMAD.U32 R7, RZ, RZ, UR7 ;  /* 0x00000007ff077e24 */ /* 0x000fe4000f8e00ff */
[----:B------:R-:W-:-:S04]  /*07d0*/  IMAD.WIDE R8, R13, 0x4, R8 ;  /* 0x000000040d087825 */ /* 0x000fc800078e0208 */
[C---:B------:R-:W-:Y:S01]  /*07e0*/  IMAD.WIDE R10, R13.reuse, 0x4, R10 ;  /* 0x000000040d0a7825 */ /* 0x040fe200078e020a */
[----:B------:R-:W-:Y:S03]  /*07f0*/  STG.E desc[UR14][R8.64+-0x8], R19 ;  /* 0xfffff81308007986 */ /* 0x000fe6000c10190e */
[----:B------:R-:W-:Y:S01]  /*0800*/  IMAD.WIDE R6, R13, 0x4, R6 ;  /* 0x000000040d067825 */ /* 0x000fe200078e0206 */
[----:B--2--5:R-:W-:Y:S02]  /*0810*/  FSETP.GT.AND P0, PT, R14, R21, PT ;  /* 0x000000150e00720b */ /* 0x024fe40003f04000 */
[----:B---3--:R-:W-:Y:S02]  /*0820*/  FSETP.GEU.AND P1, PT, R0, R23, PT ;  /* 0x000000170000720b */ /* 0x008fe40003f2e000 */
[----:B------:R-:W-:Y:S02]  /*0830*/  FSEL R21, R14, R21, P0 ;  /* 0x000000150e157208 */ /* 0x000fe40000000000 */
[----:B------:R-:W-:-:S03]  /*0840*/  FSEL R23, R0, R23, !P1 ;  /* 0x0000001700177208 */ /* 0x000fc60004800000 */
[----:B------:R0:W-:Y:S04]  /*0850*/  STG.E desc[UR14][R10.64+-0x8], R21 ;  /* 0xfffff8150a007986 */ /* 0x0001e8000c10190e */
[----:B------:R1:W-:Y:S04]  /*0860*/  STG.E desc[UR14][R6.64+-0x8], R23 ;  /* 0xfffff81706007986 */ /* 0x0003e8000c10190e */
[----:B------:R-:W2:Y:S04]  /*0870*/  LDG.E R25, desc[UR14][R2.64+-0x4] ;  /* 0xfffffc0e02197981 */ /* 0x000ea8000c1e1900 */
[----:B------:R-:W3:Y:S04]  /*0880*/  LDG.E R27, desc[UR14][R4.64+-0x4] ;  /* 0xfffffc0e041b7981 */ /* 0x000ee8000c1e1900 */
[----:B------:R-:W-:Y:S01]  /*0890*/  STG.E desc[UR14][R8.64+-0x4], R19 ;  /* 0xfffffc1308007986 */ /* 0x000fe2000c10190e */
[----:B--2---:R-:W-:-:S02]  /*08a0*/  FSETP.GT.AND P0, PT, R14, R25, PT ;  /* 0x000000190e00720b */ /* 0x004fc40003f04000 */
[----:B---3--:R-:W-:Y:S02]  /*08b0*/  FSETP.GEU.AND P1, PT, R0, R27, PT ;  /* 0x0000001b0000720b */ /* 0x008fe40003f2e000 */
[----:B------:R-:W-:Y:S02]  /*08c0*/  FSEL R25, R14, R25, P0 ;  /* 0x000000190e197208 */ /* 0x000fe40000000000 */
[----:B------:R-:W-:-:S03]  /*08d0*/  FSEL R27, R0, R27, !P1 ;  /* 0x0000001b001b7208 */ /* 0x000fc60004800000 */
[----:B------:R2:W-:Y:S04]  /*08e0*/  STG.E desc[UR14][R10.64+-0x4], R25 ;  /* 0xfffffc190a007986 */ /* 0x0005e8000c10190e */
[----:B------:R3:W-:Y:S04]  /*08f0*/  STG.E desc[UR14][R6.64+-0x4], R27 ;  /* 0xfffffc1b06007986 */ /* 0x0007e8000c10190e */
[----:B0-----:R-:W4:Y:S04]  /*0900*/  LDG.E R21, desc[UR14][R2.64] ;  /* 0x0000000e02157981 */ /* 0x001f28000c1e1900 */
[----:B-1----:R-:W2:Y:S04]  /*0910*/  LDG.E R23, desc[UR14][R4.64] ;  /* 0x0000000e04177981 */ /* 0x002ea8000c1e1900 */
[----:B------:R0:W-:Y:S01]  /*0920*/  STG.E desc[UR14][R8.64], R19 ;  /* 0x0000001308007986 */ /* 0x0001e2000c10190e */
[----:B----4-:R-:W-:-:S02]  /*0930*/  FSETP.GT.AND P0, PT, R14, R21, PT ;  /* 0x000000150e00720b */ /* 0x010fc40003f04000 */
[----:B--2---:R-:W-:Y:S02]  /*0940*/  FSETP.GEU.AND P1, PT, R0, R23, PT ;  /* 0x000000170000720b */ /* 0x004fe40003f2e000 */
[----:B------:R-:W-:Y:S02]  /*0950*/  FSEL R21, R14, R21, P0 ;  /* 0x000000150e157208 */ /* 0x000fe40000000000 */
[----:B------:R-:W-:-:S03]  /*0960*/  FSEL R23, R0, R23, !P1 ;  /* 0x0000001700177208 */ /* 0x000fc60004800000 */
[----:B------:R0:W-:Y:S04]  /*0970*/  STG.E desc[UR14][R10.64], R21 ;  /* 0x000000150a007986 */ /* 0x0001e8000c10190e */
[----:B------:R0:W-:Y:S04]  /*0980*/  STG.E desc[UR14][R6.64], R23 ;  /* 0x0000001706007986 */ /* 0x0001e8000c10190e */
[----:B------:R-:W2:Y:S04]  /*0990*/  LDG.E R25, desc[UR14][R2.64+0x4] ;  /* 0x0000040e02197981 */ /* 0x000ea8000c1e1900 */
[----:B---3--:R-:W3:Y:S01]  /*09a0*/  LDG.E R27, desc[UR14][R4.64+0x4] ;  /* 0x0000040e041b7981 */ /* 0x008ee2000c1e1900 */
[----:B------:R-:W-:-:S02]  /*09b0*/  VIADD R17, R17, 0x4 ;  /* 0x0000000411117836 */ /* 0x000fc40000000000 */
[----:B------:R-:W-:Y:S01]  /*09c0*/  VIADD R13, R13, 0x4 ;  /* 0x000000040d0d7836 */ /* 0x000fe20000000000 */
[----:B------:R0:W-:Y:S01]  /*09d0*/  STG.E desc[UR14][R8.64+0x4], R19 ;  /* 0x0000041308007986 */ /* 0x0001e2000c10190e */
[----:B--2---:R-:W-:Y:S02]  /*09e0*/  FSETP.GT.AND P0, PT, R14, R25, PT ;  /* 0x000000190e00720b */ /* 0x004fe40003f04000 */
[----:B---3--:R-:W-:Y:S02]  /*09f0*/  FSETP.GEU.AND P1, PT, R0, R27, PT ;  /* 0x0000001b0000720b */ /* 0x008fe40003f2e000 */
[----:B------:R-:W-:Y:S02]  /*0a00*/  FSEL R25, R14, R25, P0 ;  /* 0x000000190e197208 */ /* 0x000fe40000000000 */
[----:B------:R-:W-:Y:S02]  /*0a10*/  FSEL R27, R0, R27, !P1 ;  /* 0x0000001b001b7208 */ /* 0x000fe40004800000 */
[----:B------:R-:W-:Y:S01]  /*0a20*/  ISETP.GE.AND P0, PT, R17, R15, PT ;  /* 0x0000000f1100720c */ /* 0x000fe20003f06270 */
[----:B------:R0:W-:Y:S04]  /*0a30*/  STG.E desc[UR14][R10.64+0x4], R25 ;  /* 0x000004190a007986 */ /* 0x0001e8000c10190e */
[----:B------:R0:W-:Y:S08]  /*0a40*/  STG.E desc[UR14][R6.64+0x4], R27 ;  /* 0x0000041b06007986 */ /* 0x0001f0000c10190e */
[----:B------:R-:W-:Y:S05]  /*0a50*/  @!P0 BRA `(.L_x_8) ;  /* 0xfffffffc00208947 */ /* 0x000fea000383ffff */
[----:B------:R-:W-:Y:S05]  /*0a60*/  BSYNC.RECONVERGENT B0 ;  /* 0x0000000000007941 */ /* 0x000fea0003800200 */
.L_x_7:
[----:B------:R-:W-:Y:S05]  /*0a70*/  EXIT ;  /* 0x000000000000794d */ /* 0x000fea0003800000 */
.L_x_9:
[----:B------:R-:W-:-:S00]  /*0a80*/  BRA `(.L_x_9) ;  /* 0xfffffffc00fc7947 */ /* 0x000fc0000383ffff */
[----:B------:R-:W-:-:S00]  /*0a90*/  NOP ;  /* 0x0000000000007918 */ /* 0x000fc00000000000 */
        /* <DEDUP_REMOVED lines=14> */
.L_x_10:


//--------------------- .nv.shared.reserved.0     --------------------------
	.section	.nv.shared.reserved.0,"aw",@nobits
	.weak		__nv_reservedSMEM_offset_0_alias
	.size		__nv_reservedSMEM_offset_0_alias, 0, 64
	.other		__nv_reservedSMEM_offset_0_alias,@"STO_CUDA_RESERVED_SHARED STV_DEFAULT"
__nv_reservedSMEM_offset_0_alias:
	.zero		0
	.zero		64


//--------------------- .nv.constant0._Z22intersection_optimizedPfS_iS_S_iS_S_Pi --------------------------
	.section	.nv.constant0._Z22intersection_optimizedPfS_iS_S_iS_S_Pi,"a",@progbits
	.sectionflags	@""
	.align	4
.nv.constant0._Z22intersection_optimizedPfS_iS_S_iS_S_Pi:
	.zero		968


//--------------------- SYMBOLS --------------------------

	.type		.nv.reservedSmem.offset0,@object
	.size		.nv.reservedSmem.offset0,0x4
